//
// Generated by NVIDIA NVVM Compiler
//
// Compiler Build ID: CL-36424714
// Cuda compilation tools, release 13.0, V13.0.88
// Based on NVVM 20.0.0
//

.version 9.0
.target sm_100
.address_size 64

	// .globl	_Z16generate_numbersPii

.visible .entry _Z16generate_numbersPii(
	.param .u64 .ptr .align 1 _Z16generate_numbersPii_param_0,
	.param .u32 _Z16generate_numbersPii_param_1
)
{
	.reg .pred 	%p<2>;
	.reg .b32 	%r<12>;
	.reg .b64 	%rd<5>;

	ld.param.u64 	%rd1, [_Z16generate_numbersPii_param_0];
	ld.param.u32 	%r2, [_Z16generate_numbersPii_param_1];
	mov.u32 	%r3, %tid.x;
	mov.u32 	%r4, %ctaid.x;
	mov.u32 	%r5, %ntid.x;
	mad.lo.s32 	%r1, %r4, %r5, %r3;
	setp.ge.s32 	%p1, %r1, %r2;
	@%p1 bra 	$L__BB0_2;
	cvta.to.global.u64 	%rd2, %rd1;
	mul.hi.s32 	%r6, %r1, 1717986919;
	shr.u32 	%r7, %r6, 31;
	shr.s32 	%r8, %r6, 2;
	add.s32 	%r9, %r8, %r7;
	mul.lo.s32 	%r10, %r9, 10;
	sub.s32 	%r11, %r1, %r10;
	mul.wide.s32 	%rd3, %r1, 4;
	add.s64 	%rd4, %rd2, %rd3;
	st.global.u32 	[%rd4], %r11;
$L__BB0_2:
	ret;

}
	// .globl	_Z7stencilPiiS_
.visible .entry _Z7stencilPiiS_(
	.param .u64 .ptr .align 1 _Z7stencilPiiS__param_0,
	.param .u32 _Z7stencilPiiS__param_1,
	.param .u64 .ptr .align 1 _Z7stencilPiiS__param_2
)
{
	.reg .pred 	%p<6>;
	.reg .b32 	%r<32>;
	.reg .b64 	%rd<13>;

	ld.param.u64 	%rd4, [_Z7stencilPiiS__param_0];
	ld.param.u32 	%r11, [_Z7stencilPiiS__param_1];
	ld.param.u64 	%rd3, [_Z7stencilPiiS__param_2];
	cvta.to.global.u64 	%rd1, %rd4;
	mov.u32 	%r12, %tid.x;
	mov.u32 	%r13, %ctaid.x;
	mov.u32 	%r14, %ntid.x;
	mad.lo.s32 	%r1, %r13, %r14, %r12;
	setp.ge.s32 	%p1, %r1, %r11;
	@%p1 bra 	$L__BB1_10;
	setp.lt.s32 	%p2, %r1, 2;
	@%p2 bra 	$L__BB1_3;
	add.s32 	%r16, %r1, -2;
	mul.wide.u32 	%rd5, %r16, 4;
	add.s64 	%rd6, %rd1, %rd5;
	ld.global.u32 	%r28, [%rd6];
	bra.uni 	$L__BB1_4;
$L__BB1_3:
	setp.ne.s32 	%p3, %r1, 1;
	mov.b32 	%r28, 0;
	mov.u32 	%r29, %r28;
	@%p3 bra 	$L__BB1_5;
$L__BB1_4:
	add.s32 	%r17, %r1, -1;
	mul.wide.u32 	%rd7, %r17, 4;
	add.s64 	%rd8, %rd1, %rd7;
	ld.global.u32 	%r29, [%rd8];
$L__BB1_5:
	add.s32 	%r19, %r11, -2;
	setp.ge.s32 	%p4, %r1, %r19;
	mul.wide.s32 	%rd9, %r1, 4;
	add.s64 	%rd2, %rd1, %rd9;
	mov.b32 	%r30, 0;
	@%p4 bra 	$L__BB1_7;
	ld.global.u32 	%r30, [%rd2+8];
$L__BB1_7:
	add.s32 	%r21, %r11, -1;
	setp.ge.s32 	%p5, %r1, %r21;
	mov.b32 	%r31, 0;
	@%p5 bra 	$L__BB1_9;
	ld.global.u32 	%r31, [%rd2+4];
$L__BB1_9:
	ld.global.u32 	%r22, [%rd2];
	add.s32 	%r23, %r29, %r28;
	add.s32 	%r24, %r23, %r30;
	add.s32 	%r25, %r24, %r31;
	add.s32 	%r26, %r25, %r22;
	cvta.to.global.u64 	%rd10, %rd3;
	add.s64 	%rd12, %rd10, %rd9;
	st.global.u32 	[%rd12], %r26;
$L__BB1_10:
	ret;

}


// ===== COMPILED SASS (sm_100) =====

	.target	sm_100

	.elftype	@"ET_EXEC"


//--------------------- .note.nv.tkinfo           --------------------------
	.section	.note.nv.tkinfo,"",@"SHT_NOTE"
	.sectionflags	@"SHF_NOTE_NV_TKINFO"
	.tkinfo
        /*0018*/ 	.word	0x00000002
        /*0030*/ 	.string	""
        /*0030*/ 	.string	"ptxas"
        /*0030*/ 	.string	"Cuda compilation tools, release 13.0, V13.0.88"
        /*0030*/ 	.string	"Build cuda_13.0.r13.0/compiler.36424714_0"
        /*0030*/ 	.string	"-arch sm_100 -m 64 "



//--------------------- .note.nv.cuinfo           --------------------------
	.section	.note.nv.cuinfo,"",@"SHT_NOTE"
	.sectionflags	@"SHF_NOTE_NV_CUINFO"
        /*0018*/ 	.short	0x0002
        /*001a*/ 	.short	0x0064
        /*001c*/ 	.short	0x0082
	.zero		2


//--------------------- .nv.info                  --------------------------
	.section	.nv.info,"",@"SHT_CUDA_INFO"
	.align	4


	//----- nvinfo : EIATTR_REGCOUNT
	.align		4
        /*0000*/ 	.byte	0x04, 0x2f
        /*0002*/ 	.short	(.L_1 - .L_0)
	.align		4
.L_0:
        /*0004*/ 	.word	index@(_Z16generate_numbersPii)
        /*0008*/ 	.word	0x0000000a


	//----- nvinfo : EIATTR_FRAME_SIZE
	.align		4
.L_1:
        /*000c*/ 	.byte	0x04, 0x11
        /*000e*/ 	.short	(.L_3 - .L_2)
	.align		4
.L_2:
        /*0010*/ 	.word	index@(_Z16generate_numbersPii)
        /*0014*/ 	.word	0x00000000


	//----- nvinfo : EIATTR_REGCOUNT
	.align		4
.L_3:
        /*0018*/ 	.byte	0x04, 0x2f
        /*001a*/ 	.short	(.L_5 - .L_4)
	.align		4
.L_4:
        /*001c*/ 	.word	index@(_Z7stencilPiiS_)
        /*0020*/ 	.word	0x0000000e


	//----- nvinfo : EIATTR_FRAME_SIZE
	.align		4
.L_5:
        /*0024*/ 	.byte	0x04, 0x11
        /*0026*/ 	.short	(.L_7 - .L_6)
	.align		4
.L_6:
        /*0028*/ 	.word	index@(_Z7stencilPiiS_)
        /*002c*/ 	.word	0x00000000


	//----- nvinfo : EIATTR_MIN_STACK_SIZE
	.align		4
.L_7:
        /*0030*/ 	.byte	0x04, 0x12
        /*0032*/ 	.short	(.L_9 - .L_8)
	.align		4
.L_8:
        /*0034*/ 	.word	index@(_Z7stencilPiiS_)
        /*0038*/ 	.word	0x00000000


	//----- nvinfo : EIATTR_MIN_STACK_SIZE
	.align		4
.L_9:
        /*003c*/ 	.byte	0x04, 0x12
        /*003e*/ 	.short	(.L_11 - .L_10)
	.align		4
.L_10:
        /*0040*/ 	.word	index@(_Z16generate_numbersPii)
        /*0044*/ 	.word	0x00000000
.L_11:


//--------------------- .nv.compat                --------------------------
	.section	.nv.compat,"",@"SHT_CUDA_COMPAT_INFO"
	.align	4
        /*0000*/ 	.byte	0x02, 0x09, 0x00, 0x00, 0x02, 0x02, 0x01, 0x00, 0x02, 0x05, 0x05, 0x00, 0x03, 0x07, 0x01, 0x01
        /*0010*/ 	.byte	0x02, 0x03, 0x00, 0x00, 0x02, 0x06, 0x01, 0x00, 0x04, 0x0b, 0x08, 0x00, 0x09, 0x00, 0x00, 0x00
        /*0020*/ 	.byte	0x00, 0x00, 0x00, 0x00


//--------------------- .nv.info._Z7stencilPiiS_  --------------------------
	.section	.nv.info._Z7stencilPiiS_,"",@"SHT_CUDA_INFO"
	.sectionflags	@""
	.align	4


	//----- nvinfo : EIATTR_CUDA_API_VERSION
	.align		4
        /*0000*/ 	.byte	0x04, 0x37
        /*0002*/ 	.short	(.L_13 - .L_12)
.L_12:
        /*0004*/ 	.word	0x00000082


	//----- nvinfo : EIATTR_KPARAM_INFO
	.align		4
.L_13:
        /*0008*/ 	.byte	0x04, 0x17
        /*000a*/ 	.short	(.L_15 - .L_14)
.L_14:
        /*000c*/ 	.word	0x00000000
        /*0010*/ 	.short	0x0002
        /*0012*/ 	.short	0x0010
        /*0014*/ 	.byte	0x00, 0xf5, 0x21, 0x00


	//----- nvinfo : EIATTR_KPARAM_INFO
	.align		4
.L_15:
        /*0018*/ 	.byte	0x04, 0x17
        /*001a*/ 	.short	(.L_17 - .L_16)
.L_16:
        /*001c*/ 	.word	0x00000000
        /*0020*/ 	.short	0x0001
        /*0022*/ 	.short	0x0008
        /*0024*/ 	.byte	0x00, 0xf0, 0x11, 0x00


	//----- nvinfo : EIATTR_KPARAM_INFO
	.align		4
.L_17:
        /*0028*/ 	.byte	0x04, 0x17
        /*002a*/ 	.short	(.L_19 - .L_18)
.L_18:
        /*002c*/ 	.word	0x00000000
        /*0030*/ 	.short	0x0000
        /*0032*/ 	.short	0x0000
        /*0034*/ 	.byte	0x00, 0xf5, 0x21, 0x00


	//----- nvinfo : EIATTR_SPARSE_MMA_MASK
	.align		4
.L_19:
        /*0038*/ 	.byte	0x03, 0x50
        /*003a*/ 	.short	0x0000


	//----- nvinfo : EIATTR_MAXREG_COUNT
	.align		4
        /*003c*/ 	.byte	0x03, 0x1b
        /*003e*/ 	.short	0x00ff


	//----- nvinfo : EIATTR_MERCURY_ISA_VERSION
	.align		4
        /*0040*/ 	.byte	0x03, 0x5f
        /*0042*/ 	.short	0x0101


	//----- nvinfo : EIATTR_VRC_CTA_INIT_COUNT
	.align		4
        /*0044*/ 	.byte	0x02, 0x4a
	.zero		1
	.zero		1


	//----- nvinfo : EIATTR_EXIT_INSTR_OFFSETS
	.align		4
        /*0048*/ 	.byte	0x04, 0x1c
        /*004a*/ 	.short	(.L_21 - .L_20)


	//   ....[0]....
.L_20:
        /*004c*/ 	.word	0x00000070


	//   ....[1]....
        /*0050*/ 	.word	0x000002e0


	//----- nvinfo : EIATTR_CRS_STACK_SIZE
	.align		4
.L_21:
        /*0054*/ 	.byte	0x04, 0x1e
        /*0056*/ 	.short	(.L_23 - .L_22)
.L_22:
        /*0058*/ 	.word	0x00000000


	//----- nvinfo : EIATTR_CBANK_PARAM_SIZE
	.align		4
.L_23:
        /*005c*/ 	.byte	0x03, 0x19
        /*005e*/ 	.short	0x0018


	//----- nvinfo : EIATTR_PARAM_CBANK
	.align		4
        /*0060*/ 	.byte	0x04, 0x0a
        /*0062*/ 	.short	(.L_25 - .L_24)
	.align		4
.L_24:
        /*0064*/ 	.word	index@(.nv.constant0._Z7stencilPiiS_)
        /*0068*/ 	.short	0x0380
        /*006a*/ 	.short	0x0018


	//----- nvinfo : EIATTR_SW_WAR
	.align		4
.L_25:
        /*006c*/ 	.byte	0x04, 0x36
        /*006e*/ 	.short	(.L_27 - .L_26)
.L_26:
        /*0070*/ 	.word	0x00000008
.L_27:


//--------------------- .nv.info._Z16generate_numbersPii --------------------------
	.section	.nv.info._Z16generate_numbersPii,"",@"SHT_CUDA_INFO"
	.sectionflags	@""
	.align	4


	//----- nvinfo : EIATTR_CUDA_API_VERSION
	.align		4
        /*0000*/ 	.byte	0x04, 0x37
        /*0002*/ 	.short	(.L_29 - .L_28)
.L_28:
        /*0004*/ 	.word	0x00000082


	//----- nvinfo : EIATTR_KPARAM_INFO
	.align		4
.L_29:
        /*0008*/ 	.byte	0x04, 0x17
        /*000a*/ 	.short	(.L_31 - .L_30)
.L_30:
        /*000c*/ 	.word	0x00000000
        /*0010*/ 	.short	0x0001
        /*0012*/ 	.short	0x0008
        /*0014*/ 	.byte	0x00, 0xf0, 0x11, 0x00


	//----- nvinfo : EIATTR_KPARAM_INFO
	.align		4
.L_31:
        /*0018*/ 	.byte	0x04, 0x17
        /*001a*/ 	.short	(.L_33 - .L_32)
.L_32:
        /*001c*/ 	.word	0x00000000
        /*0020*/ 	.short	0x0000
        /*0022*/ 	.short	0x0000
        /*0024*/ 	.byte	0x00, 0xf5, 0x21, 0x00


	//----- nvinfo : EIATTR_SPARSE_MMA_MASK
	.align		4
.L_33:
        /*0028*/ 	.byte	0x03, 0x50
        /*002a*/ 	.short	0x0000


	//----- nvinfo : EIATTR_MAXREG_COUNT
	.align		4
        /*002c*/ 	.byte	0x03, 0x1b
        /*002e*/ 	.short	0x00ff


	//----- nvinfo : EIATTR_MERCURY_ISA_VERSION
	.align		4
        /*0030*/ 	.byte	0x03, 0x5f
        /*0032*/ 	.short	0x0101


	//----- nvinfo : EIATTR_VRC_CTA_INIT_COUNT
	.align		4
        /*0034*/ 	.byte	0x02, 0x4a
	.zero		1
	.zero		1


	//----- nvinfo : EIATTR_EXIT_INSTR_OFFSETS
	.align		4
        /*0038*/ 	.byte	0x04, 0x1c
        /*003a*/ 	.short	(.L_35 - .L_34)


	//   ....[0]....
.L_34:
        /*003c*/ 	.word	0x00000070


	//   ....[1]....
        /*0040*/ 	.word	0x00000100


	//----- nvinfo : EIATTR_CBANK_PARAM_SIZE
	.align		4
.L_35:
        /*0044*/ 	.byte	0x03, 0x19
        /*0046*/ 	.short	0x000c


	//----- nvinfo : EIATTR_PARAM_CBANK
	.align		4
        /*0048*/ 	.byte	0x04, 0x0a
        /*004a*/ 	.short	(.L_37 - .L_36)
	.align		4
.L_36:
        /*004c*/ 	.word	index@(.nv.constant0._Z16generate_numbersPii)
        /*0050*/ 	.short	0x0380
        /*0052*/ 	.short	0x000c


	//----- nvinfo : EIATTR_SW_WAR
	.align		4
.L_37:
        /*0054*/ 	.byte	0x04, 0x36
        /*0056*/ 	.short	(.L_39 - .L_38)
.L_38:
        /*0058*/ 	.word	0x00000008
.L_39:


//--------------------- .nv.callgraph             --------------------------
	.section	.nv.callgraph,"",@"SHT_CUDA_CALLGRAPH"
	.align	4
	.sectionentsize	8
	.align		4
        /*0000*/ 	.word	0x00000000
	.align		4
        /*0004*/ 	.word	0xffffffff
	.align		4
        /*0008*/ 	.word	0x00000000
	.align		4
        /*000c*/ 	.word	0xfffffffe
	.align		4
        /*0010*/ 	.word	0x00000000
	.align		4
        /*0014*/ 	.word	0xfffffffd
	.align		4
        /*0018*/ 	.word	0x00000000
	.align		4
        /*001c*/ 	.word	0xfffffffc


//--------------------- .text._Z7stencilPiiS_     --------------------------
	.section	.text._Z7stencilPiiS_,"ax",@progbits
	.align	128
        .global         _Z7stencilPiiS_
        .type           _Z7stencilPiiS_,@function
        .size           _Z7stencilPiiS_,(.L_x_7 - _Z7stencilPiiS_)
        .other          _Z7stencilPiiS_,@"STO_CUDA_ENTRY STV_DEFAULT"
_Z7stencilPiiS_:
.text._Z7stencilPiiS_:
[----:B------:R-:W-:Y:S01]  /*0000*/  LDC R1, c[0x0][0x37c] ;  /* 0x0000df00ff017b82 */ /* 0x000fe20000000800 */
[----:B------:R-:W0:Y:S07]  /*0010*/  S2R R7, SR_TID.X ;  /* 0x0000000000077919 */ /* 0x000e2e0000002100 */
[----:B------:R-:W0:Y:S01]  /*0020*/  S2UR UR4, SR_CTAID.X ;  /* 0x00000000000479c3 */ /* 0x000e220000002500 */
[----:B------:R-:W1:Y:S07]  /*0030*/  LDCU UR8, c[0x0][0x388] ;  /* 0x00007100ff0877ac */ /* 0x000e6e0008000800 */
[----:B------:R-:W0:Y:S02]  /*0040*/  LDC R0, c[0x0][0x360] ;  /* 0x0000d800ff007b82 */ /* 0x000e240000000800 */
[----:B0-----:R-:W-:-:S05]  /*0050*/  IMAD R7, R0, UR4, R7 ;  /* 0x0000000400077c24 */ /* 0x001fca000f8e0207 */
[----:B-1----:R-:W-:-:S13]  /*0060*/  ISETP.GE.AND P0, PT, R7, UR8, PT ;  /* 0x0000000807007c0c */ /* 0x002fda000bf06270 */
[----:B------:R-:W-:Y:S05]  /*0070*/  @P0 EXIT ;  /* 0x000000000000094d */ /* 0x000fea0003800000 */
[----:B------:R-:W-:Y:S01]  /*0080*/  ISETP.GE.AND P0, PT, R7, 0x2, PT ;  /* 0x000000020700780c */ /* 0x000fe20003f06270 */
[----:B------:R-:W-:Y:S01]  /*0090*/  BSSY.RECONVERGENT B0, `(.L_x_0) ;  /* 0x0000013000007945 */ /* 0x000fe20003800200 */
[----:B------:R-:W0:Y:S03]  /*00a0*/  LDCU.64 UR6, c[0x0][0x358] ;  /* 0x00006b00ff0677ac */ /* 0x000e260008000a00 */
[----:B------:R-:W-:Y:S08]  /*00b0*/  BSSY.RELIABLE B1, `(.L_x_1) ;  /* 0x000000c000017945 */ /* 0x000ff00003800100 */
[----:B------:R-:W-:Y:S05]  /*00c0*/  @!P0 BRA `(.L_x_2) ;  /* 0x0000000000148947 */ /* 0x000fea0003800000 */
[----:B------:R-:W1:Y:S01]  /*00d0*/  LDC.64 R2, c[0x0][0x380] ;  /* 0x0000e000ff027b82 */ /* 0x000e620000000a00 */
[----:B------:R-:W-:-:S04]  /*00e0*/  VIADD R5, R7, 0xfffffffe ;  /* 0xfffffffe07057836 */ /* 0x000fc80000000000 */
[----:B-1----:R-:W-:-:S05]  /*00f0*/  IMAD.WIDE.U32 R2, R5, 0x4, R2 ;  /* 0x0000000405027825 */ /* 0x002fca00078e0002 */
[----:B0-----:R0:W5:Y:S01]  /*0100*/  LDG.E R0, desc[UR6][R2.64] ;  /* 0x0000000602007981 */ /* 0x001162000c1e1900 */
[----:B------:R-:W-:Y:S05]  /*0110*/  BRA `(.L_x_3) ;  /* 0x0000000000147947 */ /* 0x000fea0003800000 */
.L_x_2:
[----:B------:R-:W-:Y:S01]  /*0120*/  ISETP.NE.AND P0, PT, R7, 0x1, PT ;  /* 0x000000010700780c */ /* 0x000fe20003f05270 */
[----:B------:R-:W-:Y:S02]  /*0130*/  HFMA2 R9, -RZ, RZ, 0, 0 ;  /* 0x00000000ff097431 */ /* 0x000fe400000001ff */
[----:B------:R-:W-:-:S10]  /*0140*/  IMAD.MOV.U32 R0, RZ, RZ, RZ ;  /* 0x000000ffff007224 */ /* 0x000fd400078e00ff */
[----:B------:R-:W-:Y:S05]  /*0150*/  @P0 BREAK.RELIABLE B1 ;  /* 0x0000000000010942 */ /* 0x000fea0003800100 */
[----:B------:R-:W-:Y:S05]  /*0160*/  @P0 BRA `(.L_x_4) ;  /* 0x0000000000140947 */ /* 0x000fea0003800000 */
.L_x_3:
[----:B0-----:R-:W-:Y:S05]  /*0170*/  BSYNC.RELIABLE B1 ;  /* 0x0000000000017941 */ /* 0x001fea0003800100 */
.L_x_1:
[----:B------:R-:W0:Y:S01]  /*0180*/  LDC.64 R2, c[0x0][0x380] ;  /* 0x0000e000ff027b82 */ /* 0x000e220000000a00 */
[----:B------:R-:W-:-:S04]  /*0190*/  VIADD R5, R7, 0xffffffff ;  /* 0xffffffff07057836 */ /* 0x000fc80000000000 */
[----:B0-----:R-:W-:-:S05]  /*01a0*/  IMAD.WIDE.U32 R2, R5, 0x4, R2 ;  /* 0x0000000405027825 */ /* 0x001fca00078e0002 */
[----:B------:R1:W5:Y:S02]  /*01b0*/  LDG.E R9, desc[UR6][R2.64] ;  /* 0x0000000602097981 */ /* 0x000364000c1e1900 */
.L_x_4:
[----:B0-----:R-:W-:Y:S05]  /*01c0*/  BSYNC.RECONVERGENT B0 ;  /* 0x0000000000007941 */ /* 0x001fea0003800200 */
.L_x_0:
[----:B------:R-:W-:Y:S05]  /*01d0*/  WARPSYNC.ALL ;  /* 0x0000000000007948 */ /* 0x000fea0003800000 */
[----:B-1----:R-:W0:Y:S01]  /*01e0*/  LDC.64 R2, c[0x0][0x380] ;  /* 0x0000e000ff027b82 */ /* 0x002e220000000a00 */
[----:B------:R-:W-:Y:S01]  /*01f0*/  UIADD3 UR4, UPT, UPT, UR8, -0x2, URZ ;  /* 0xfffffffe08047890 */ /* 0x000fe2000fffe0ff */
[----:B------:R-:W-:Y:S01]  /*0200*/  MOV R6, RZ ;  /* 0x000000ff00067202 */ /* 0x000fe20000000f00 */
[----:B------:R-:W-:Y:S01]  /*0210*/  UIADD3 UR5, UPT, UPT, UR8, -0x1, URZ ;  /* 0xffffffff08057890 */ /* 0x000fe2000fffe0ff */
[----:B------:R-:W-:-:S03]  /*0220*/  IMAD.MOV.U32 R8, RZ, RZ, RZ ;  /* 0x000000ffff087224 */ /* 0x000fc600078e00ff */
[C---:B------:R-:W-:Y:S01]  /*0230*/  ISETP.GE.AND P0, PT, R7.reuse, UR4, PT ;  /* 0x0000000407007c0c */ /* 0x040fe2000bf06270 */
[----:B------:R-:W1:Y:S01]  /*0240*/  LDC.64 R4, c[0x0][0x390] ;  /* 0x0000e400ff047b82 */ /* 0x000e620000000a00 */
[C---:B------:R-:W-:Y:S01]  /*0250*/  ISETP.GE.AND P1, PT, R7.reuse, UR5, PT ;  /* 0x0000000507007c0c */ /* 0x040fe2000bf26270 */
[----:B0-----:R-:W-:-:S10]  /*0260*/  IMAD.WIDE R2, R7, 0x4, R2 ;  /* 0x0000000407027825 */ /* 0x001fd400078e0202 */
[----:B------:R-:W2:Y:S04]  /*0270*/  @!P0 LDG.E R6, desc[UR6][R2.64+0x8] ;  /* 0x0000080602068981 */ /* 0x000ea8000c1e1900 */
[----:B------:R-:W3:Y:S04]  /*0280*/  @!P1 LDG.E R8, desc[UR6][R2.64+0x4] ;  /* 0x0000040602089981 */ /* 0x000ee8000c1e1900 */
[----:B------:R-:W3:Y:S01]  /*0290*/  LDG.E R11, desc[UR6][R2.64] ;  /* 0x00000006020b7981 */ /* 0x000ee2000c1e1900 */
[----:B-1----:R-:W-:Y:S01]  /*02a0*/  IMAD.WIDE R4, R7, 0x4, R4 ;  /* 0x0000000407047825 */ /* 0x002fe200078e0204 */
[----:B--2--5:R-:W-:-:S04]  /*02b0*/  IADD3 R0, PT, PT, R6, R9, R0 ;  /* 0x0000000906007210 */ /* 0x024fc80007ffe000 */
[----:B---3--:R-:W-:-:S05]  /*02c0*/  IADD3 R11, PT, PT, R11, R0, R8 ;  /* 0x000000000b0b7210 */ /* 0x008fca0007ffe008 */
[----:B------:R-:W-:Y:S01]  /*02d0*/  STG.E desc[UR6][R4.64], R11 ;  /* 0x0000000b04007986 */ /* 0x000fe2000c101906 */
[----:B------:R-:W-:Y:S05]  /*02e0*/  EXIT ;  /* 0x000000000000794d */ /* 0x000fea0003800000 */
.L_x_5:
[----:B------:R-:W-:-:S00]  /*02f0*/  BRA `(.L_x_5) ;  /* 0xfffffffc00fc7947 */ /* 0x000fc0000383ffff */
[----:B------:R-:W-:-:S00]  /*0300*/  NOP ;  /* 0x0000000000007918 */ /* 0x000fc00000000000 */
[----:B------:R-:W-:-:S00]  /*0310*/  NOP ;  /* 0x0000000000007918 */ /* 0x000fc00000000000 */
[----:B------:R-:W-:-:S00]  /*0320*/  NOP ;  /* 0x0000000000007918 */ /* 0x000fc00000000000 */
[----:B------:R-:W-:-:S00]  /*0330*/  NOP ;  /* 0x0000000000007918 */ /* 0x000fc00000000000 */
[----:B------:R-:W-:-:S00]  /*0340*/  NOP ;  /* 0x0000000000007918 */ /* 0x000fc00000000000 */
[----:B------:R-:W-:-:S00]  /*0350*/  NOP ;  /* 0x0000000000007918 */ /* 0x000fc00000000000 */
[----:B------:R-:W-:-:S00]  /*0360*/  NOP ;  /* 0x0000000000007918 */ /* 0x000fc00000000000 */
[----:B------:R-:W-:-:S00]  /*0370*/  NOP ;  /* 0x0000000000007918 */ /* 0x000fc00000000000 */
.L_x_7:


//--------------------- .text._Z16generate_numbersPii --------------------------
	.section	.text._Z16generate_numbersPii,"ax",@progbits
	.align	128
        .global         _Z16generate_numbersPii
        .type           _Z16generate_numbersPii,@function
        .size           _Z16generate_numbersPii,(.L_x_8 - _Z16generate_numbersPii)
        .other          _Z16generate_numbersPii,@"STO_CUDA_ENTRY STV_DEFAULT"
_Z16generate_numbersPii:
.text._Z16generate_numbersPii:
        /* <DEDUP_REMOVED lines=8> */
[----:B------:R-:W0:Y:S01]  /*0080*/  LDC.64 R2, c[0x0][0x380] ;  /* 0x0000e000ff027b82 */ /* 0x000e220000000a00 */
[----:B------:R-:W-:Y:S01]  /*0090*/  IMAD.HI R0, R5, 0x66666667, RZ ;  /* 0x6666666705007827 */ /* 0x000fe200078e02ff */
[----:B------:R-:W1:Y:S04]  /*00a0*/  LDCU.64 UR4, c[0x0][0x358] ;  /* 0x00006b00ff0477ac */ /* 0x000e680008000a00 */
[----:B------:R-:W-:-:S04]  /*00b0*/  SHF.R.U32.HI R7, RZ, 0x1f, R0 ;  /* 0x0000001fff077819 */ /* 0x000fc80000011600 */
[----:B------:R-:W-:Y:S01]  /*00c0*/  LEA.HI.SX32 R0, R0, R7, 0x1e ;  /* 0x0000000700007211 */ /* 0x000fe200078ff2ff */
[----:B0-----:R-:W-:-:S04]  /*00d0*/  IMAD.WIDE R2, R5, 0x4, R2 ;  /* 0x0000000405027825 */ /* 0x001fc800078e0202 */
[----:B------:R-:W-:-:S05]  /*00e0*/  IMAD R5, R0, -0xa, R5 ;  /* 0xfffffff600057824 */ /* 0x000fca00078e0205 */
[----:B-1----:R-:W-:Y:S01]  /*00f0*/  STG.E desc[UR4][R2.64], R5 ;  /* 0x0000000502007986 */ /* 0x002fe2000c101904 */
[----:B------:R-:W-:Y:S05]  /*0100*/  EXIT ;  /* 0x000000000000794d */ /* 0x000fea0003800000 */
.L_x_6:
        /* <DEDUP_REMOVED lines=15> */
.L_x_8:


//--------------------- .nv.shared.reserved.0     --------------------------
	.section	.nv.shared.reserved.0,"aw",@nobits
	.weak		__nv_reservedSMEM_offset_0_alias
	.size		__nv_reservedSMEM_offset_0_alias, 0, 64
	.other		__nv_reservedSMEM_offset_0_alias,@"STO_CUDA_RESERVED_SHARED STV_DEFAULT"
__nv_reservedSMEM_offset_0_alias:
	.zero		0
	.zero		64


//--------------------- .nv.constant0._Z7stencilPiiS_ --------------------------
	.section	.nv.constant0._Z7stencilPiiS_,"a",@progbits
	.sectionflags	@""
	.align	4
.nv.constant0._Z7stencilPiiS_:
	.zero		920


//--------------------- .nv.constant0._Z16generate_numbersPii --------------------------
	.section	.nv.constant0._Z16generate_numbersPii,"a",@progbits
	.sectionflags	@""
	.align	4
.nv.constant0._Z16generate_numbersPii:
	.zero		908


//--------------------- SYMBOLS --------------------------

	.type		.nv.reservedSmem.offset0,@object
	.size		.nv.reservedSmem.offset0,0x4
